//
// Generated by NVIDIA NVVM Compiler
//
// Compiler Build ID: CL-36424714
// Cuda compilation tools, release 13.0, V13.0.88
// Based on NVVM 20.0.0
//

.version 9.0
.target sm_100
.address_size 64

	// .globl	sigmoid32

.visible .entry sigmoid32(
	.param .u64 .ptr .align 1 sigmoid32_param_0,
	.param .u32 sigmoid32_param_1
)
{
	.reg .pred 	%p<7>;
	.reg .b32 	%r<8>;
	.reg .b32 	%f<48>;
	.reg .b64 	%rd<5>;

	ld.param.u64 	%rd2, [sigmoid32_param_0];
	ld.param.u32 	%r2, [sigmoid32_param_1];
	mov.u32 	%r1, %tid.x;
	setp.ge.s32 	%p1, %r1, %r2;
	@%p1 bra 	$L__BB0_5;
	cvta.to.global.u64 	%rd3, %rd2;
	mul.wide.u32 	%rd4, %r1, 4;
	add.s64 	%rd1, %rd3, %rd4;
	ld.global.f32 	%f6, [%rd1];
	neg.f32 	%f1, %f6;
	setp.eq.f32 	%p2, %f6, 0f00000000;
	mov.f32 	%f47, 0f3F800000;
	@%p2 bra 	$L__BB0_4;
	mov.f32 	%f7, 0f32CD8C70;
	mov.f32 	%f8, 0f3ED90735;
	mul.rn.f32 	%f9, %f8, %f7;
	mov.f32 	%f10, 0f3DBDD9BD;
	mov.f32 	%f11, 0f3DF9B38D;
	mul.rn.f32 	%f12, %f11, %f10;
	mul.f32 	%f13, %f12, 0f40400000;
	fma.rn.f32 	%f14, %f9, 0f3FB8AA3B, 0f33773EAE;
	fma.rn.f32 	%f15, 0f3E9BE32A, 0f32A55E34, %f14;
	fma.rn.f32 	%f16, %f13, %f9, %f15;
	fma.rn.f32 	%f17, %f12, 0f3E9BE32A, %f16;
	mov.f32 	%f18, 0f3FB83977;
	add.rn.f32 	%f19, %f18, %f17;
	mul.rn.f32 	%f20, %f19, %f1;
	cvt.rni.f32.f32 	%f21, %f20;
	sub.f32 	%f22, %f20, %f21;
	neg.f32 	%f23, %f20;
	fma.rn.f32 	%f24, %f19, %f1, %f23;
	mov.f32 	%f25, 0fBFB83977;
	add.rn.f32 	%f26, %f19, %f25;
	neg.f32 	%f27, %f26;
	add.rn.f32 	%f28, %f17, %f27;
	fma.rn.f32 	%f29, %f28, %f1, %f24;
	add.f32 	%f30, %f22, %f29;
	setp.gt.f32 	%p3, %f21, 0f00000000;
	selp.b32 	%r3, 0, -2097152000, %p3;
	abs.f32 	%f31, %f1;
	setp.num.f32 	%p4, %f31, %f31;
	setp.lt.f32 	%p5, %f20, 0f00000000;
	selp.f32 	%f32, 0f00000000, 0f7F800000, %p5;
	abs.f32 	%f33, %f20;
	setp.gt.f32 	%p6, %f33, 0f43180000;
	cvt.rzi.s32.f32 	%r4, %f21;
	shl.b32 	%r5, %r4, 23;
	sub.s32 	%r6, %r5, %r3;
	mov.b32 	%f34, %r6;
	add.s32 	%r7, %r3, 2130706432;
	mov.b32 	%f35, %r7;
	fma.rn.f32 	%f36, %f30, 0f391FCB8E, 0f3AAF85ED;
	fma.rn.f32 	%f37, %f36, %f30, 0f3C1D9856;
	fma.rn.f32 	%f38, %f37, %f30, 0f3D6357BB;
	fma.rn.f32 	%f39, %f38, %f30, 0f3E75FDEC;
	fma.rn.f32 	%f40, %f39, %f30, 0f3F317218;
	fma.rn.f32 	%f41, %f40, %f30, 0f3F800000;
	mul.f32 	%f42, %f41, %f35;
	mul.f32 	%f43, %f42, %f34;
	selp.f32 	%f47, %f32, %f43, %p6;
	@%p4 bra 	$L__BB0_4;
	mov.f32 	%f44, 0f402DF854;
	add.rn.f32 	%f47, %f44, %f1;
$L__BB0_4:
	add.f32 	%f45, %f47, 0f3F800000;
	rcp.rn.f32 	%f46, %f45;
	st.global.f32 	[%rd1], %f46;
$L__BB0_5:
	ret;

}


// ===== COMPILED SASS (sm_100) =====

	.target	sm_100

	.elftype	@"ET_EXEC"


//--------------------- .note.nv.tkinfo           --------------------------
	.section	.note.nv.tkinfo,"",@"SHT_NOTE"
	.sectionflags	@"SHF_NOTE_NV_TKINFO"
	.tkinfo
        /*0018*/ 	.word	0x00000002
        /*0030*/ 	.string	""
        /*0030*/ 	.string	"ptxas"
        /*0030*/ 	.string	"Cuda compilation tools, release 13.0, V13.0.88"
        /*0030*/ 	.string	"Build cuda_13.0.r13.0/compiler.36424714_0"
        /*0030*/ 	.string	"-arch sm_100 -m 64 "



//--------------------- .note.nv.cuinfo           --------------------------
	.section	.note.nv.cuinfo,"",@"SHT_NOTE"
	.sectionflags	@"SHF_NOTE_NV_CUINFO"
        /*0018*/ 	.short	0x0002
        /*001a*/ 	.short	0x0064
        /*001c*/ 	.short	0x0082
	.zero		2


//--------------------- .nv.info                  --------------------------
	.section	.nv.info,"",@"SHT_CUDA_INFO"
	.align	4


	//----- nvinfo : EIATTR_REGCOUNT
	.align		4
        /*0000*/ 	.byte	0x04, 0x2f
        /*0002*/ 	.short	(.L_1 - .L_0)
	.align		4
.L_0:
        /*0004*/ 	.word	index@(sigmoid32)
        /*0008*/ 	.word	0x0000000e


	//----- nvinfo : EIATTR_FRAME_SIZE
	.align		4
.L_1:
        /*000c*/ 	.byte	0x04, 0x11
        /*000e*/ 	.short	(.L_3 - .L_2)
	.align		4
.L_2:
        /*0010*/ 	.word	index@($__internal_0_$__cuda_sm20_rcp_rn_f32_slowpath)
        /*0014*/ 	.word	0x00000000


	//----- nvinfo : EIATTR_FRAME_SIZE
	.align		4
.L_3:
        /*0018*/ 	.byte	0x04, 0x11
        /*001a*/ 	.short	(.L_5 - .L_4)
	.align		4
.L_4:
        /*001c*/ 	.word	index@(sigmoid32)
        /*0020*/ 	.word	0x00000000


	//----- nvinfo : EIATTR_MIN_STACK_SIZE
	.align		4
.L_5:
        /*0024*/ 	.byte	0x04, 0x12
        /*0026*/ 	.short	(.L_7 - .L_6)
	.align		4
.L_6:
        /*0028*/ 	.word	index@(sigmoid32)
        /*002c*/ 	.word	0x00000000
.L_7:


//--------------------- .nv.compat                --------------------------
	.section	.nv.compat,"",@"SHT_CUDA_COMPAT_INFO"
	.align	4
        /*0000*/ 	.byte	0x02, 0x09, 0x00, 0x00, 0x02, 0x02, 0x01, 0x00, 0x02, 0x05, 0x05, 0x00, 0x03, 0x07, 0x01, 0x01
        /*0010*/ 	.byte	0x02, 0x03, 0x00, 0x00, 0x02, 0x06, 0x01, 0x00, 0x04, 0x0b, 0x08, 0x00, 0x01, 0x00, 0x00, 0x00
        /*0020*/ 	.byte	0x00, 0x00, 0x00, 0x00


//--------------------- .nv.info.sigmoid32        --------------------------
	.section	.nv.info.sigmoid32,"",@"SHT_CUDA_INFO"
	.sectionflags	@""
	.align	4


	//----- nvinfo : EIATTR_CUDA_API_VERSION
	.align		4
        /*0000*/ 	.byte	0x04, 0x37
        /*0002*/ 	.short	(.L_9 - .L_8)
.L_8:
        /*0004*/ 	.word	0x00000082


	//----- nvinfo : EIATTR_KPARAM_INFO
	.align		4
.L_9:
        /*0008*/ 	.byte	0x04, 0x17
        /*000a*/ 	.short	(.L_11 - .L_10)
.L_10:
        /*000c*/ 	.word	0x00000000
        /*0010*/ 	.short	0x0001
        /*0012*/ 	.short	0x0008
        /*0014*/ 	.byte	0x00, 0xf0, 0x11, 0x00


	//----- nvinfo : EIATTR_KPARAM_INFO
	.align		4
.L_11:
        /*0018*/ 	.byte	0x04, 0x17
        /*001a*/ 	.short	(.L_13 - .L_12)
.L_12:
        /*001c*/ 	.word	0x00000000
        /*0020*/ 	.short	0x0000
        /*0022*/ 	.short	0x0000
        /*0024*/ 	.byte	0x00, 0xf5, 0x21, 0x00


	//----- nvinfo : EIATTR_SPARSE_MMA_MASK
	.align		4
.L_13:
        /*0028*/ 	.byte	0x03, 0x50
        /*002a*/ 	.short	0x0000


	//----- nvinfo : EIATTR_MAXREG_COUNT
	.align		4
        /*002c*/ 	.byte	0x03, 0x1b
        /*002e*/ 	.short	0x00ff


	//----- nvinfo : EIATTR_MERCURY_ISA_VERSION
	.align		4
        /*0030*/ 	.byte	0x03, 0x5f
        /*0032*/ 	.short	0x0101


	//----- nvinfo : EIATTR_VRC_CTA_INIT_COUNT
	.align		4
        /*0034*/ 	.byte	0x02, 0x4a
	.zero		1
	.zero		1


	//----- nvinfo : EIATTR_EXIT_INSTR_OFFSETS
	.align		4
        /*0038*/ 	.byte	0x04, 0x1c
        /*003a*/ 	.short	(.L_15 - .L_14)


	//   ....[0]....
.L_14:
        /*003c*/ 	.word	0x00000040


	//   ....[1]....
        /*0040*/ 	.word	0x00000400


	//----- nvinfo : EIATTR_CRS_STACK_SIZE
	.align		4
.L_15:
        /*0044*/ 	.byte	0x04, 0x1e
        /*0046*/ 	.short	(.L_17 - .L_16)
.L_16:
        /*0048*/ 	.word	0x00000000


	//----- nvinfo : EIATTR_CBANK_PARAM_SIZE
	.align		4
.L_17:
        /*004c*/ 	.byte	0x03, 0x19
        /*004e*/ 	.short	0x000c


	//----- nvinfo : EIATTR_PARAM_CBANK
	.align		4
        /*0050*/ 	.byte	0x04, 0x0a
        /*0052*/ 	.short	(.L_19 - .L_18)
	.align		4
.L_18:
        /*0054*/ 	.word	index@(.nv.constant0.sigmoid32)
        /*0058*/ 	.short	0x0380
        /*005a*/ 	.short	0x000c


	//----- nvinfo : EIATTR_SW_WAR
	.align		4
.L_19:
        /*005c*/ 	.byte	0x04, 0x36
        /*005e*/ 	.short	(.L_21 - .L_20)
.L_20:
        /*0060*/ 	.word	0x00000008
.L_21:


//--------------------- .nv.callgraph             --------------------------
	.section	.nv.callgraph,"",@"SHT_CUDA_CALLGRAPH"
	.align	4
	.sectionentsize	8
	.align		4
        /*0000*/ 	.word	0x00000000
	.align		4
        /*0004*/ 	.word	0xffffffff
	.align		4
        /*0008*/ 	.word	0x00000000
	.align		4
        /*000c*/ 	.word	0xfffffffe
	.align		4
        /*0010*/ 	.word	0x00000000
	.align		4
        /*0014*/ 	.word	0xfffffffd
	.align		4
        /*0018*/ 	.word	0x00000000
	.align		4
        /*001c*/ 	.word	0xfffffffc


//--------------------- .text.sigmoid32           --------------------------
	.section	.text.sigmoid32,"ax",@progbits
	.align	128
        .global         sigmoid32
        .type           sigmoid32,@function
        .size           sigmoid32,(.L_x_10 - sigmoid32)
        .other          sigmoid32,@"STO_CUDA_ENTRY STV_DEFAULT"
sigmoid32:
.text.sigmoid32:
[----:B------:R-:W-:Y:S01]  /*0000*/  LDC R1, c[0x0][0x37c] ;  /* 0x0000df00ff017b82 */ /* 0x000fe20000000800 */
[----:B------:R-:W0:Y:S01]  /*0010*/  S2R R3, SR_TID.X ;  /* 0x0000000000037919 */ /* 0x000e220000002100 */
[----:B------:R-:W0:Y:S02]  /*0020*/  LDCU UR4, c[0x0][0x388] ;  /* 0x00007100ff0477ac */ /* 0x000e240008000800 */
[----:B0-----:R-:W-:-:S13]  /*0030*/  ISETP.GE.AND P0, PT, R3, UR4, PT ;  /* 0x0000000403007c0c */ /* 0x001fda000bf06270 */
[----:B------:R-:W-:Y:S05]  /*0040*/  @P0 EXIT ;  /* 0x000000000000094d */ /* 0x000fea0003800000 */
[----:B------:R-:W0:Y:S01]  /*0050*/  LDC.64 R4, c[0x0][0x380] ;  /* 0x0000e000ff047b82 */ /* 0x000e220000000a00 */
[----:B------:R-:W1:Y:S01]  /*0060*/  LDCU.64 UR4, c[0x0][0x358] ;  /* 0x00006b00ff0477ac */ /* 0x000e620008000a00 */
[----:B0-----:R-:W-:-:S05]  /*0070*/  IMAD.WIDE.U32 R4, R3, 0x4, R4 ;  /* 0x0000000403047825 */ /* 0x001fca00078e0004 */
[----:B-1----:R-:W2:Y:S01]  /*0080*/  LDG.E R0, desc[UR4][R4.64] ;  /* 0x0000000404007981 */ /* 0x002ea2000c1e1900 */
[----:B------:R-:W-:Y:S01]  /*0090*/  BSSY.RECONVERGENT B0, `(.L_x_0) ;  /* 0x0000027000007945 */ /* 0x000fe20003800200 */
[----:B------:R-:W-:Y:S01]  /*00a0*/  HFMA2 R2, -RZ, RZ, 1.875, 0 ;  /* 0x3f800000ff027431 */ /* 0x000fe200000001ff */
[----:B--2---:R-:W-:-:S13]  /*00b0*/  FSETP.NEU.AND P0, PT, R0, RZ, PT ;  /* 0x000000ff0000720b */ /* 0x004fda0003f0d000 */
[----:B------:R-:W-:Y:S05]  /*00c0*/  @!P0 BRA `(.L_x_1) ;  /* 0x00000000008c8947 */ /* 0x000fea0003800000 */
[----:B------:R-:W-:Y:S01]  /*00d0*/  MOV R2, 0x3fb8aa3b ;  /* 0x3fb8aa3b00027802 */ /* 0x000fe20000000f00 */
[----:B------:R-:W-:Y:S01]  /*00e0*/  IMAD.MOV.U32 R3, RZ, RZ, 0x322e41d4 ;  /* 0x322e41d4ff037424 */ /* 0x000fe200078e00ff */
[----:B------:R-:W-:Y:S01]  /*00f0*/  FSETP.NAN.AND P2, PT, |R0|, |R0|, PT ;  /* 0x400000000000720b */ /* 0x000fe20003f48200 */
[----:B------:R-:W-:Y:S02]  /*0100*/  IMAD.MOV.U32 R7, RZ, RZ, 0x3e9be32a ;  /* 0x3e9be32aff077424 */ /* 0x000fe400078e00ff */
[----:B------:R-:W-:-:S04]  /*0110*/  FFMA R2, R3, R2, 5.7566175826195831178e-08 ;  /* 0x33773eae03027423 */ /* 0x000fc80000000002 */
[----:B------:R-:W-:-:S04]  /*0120*/  FFMA R2, R7, 1.9251366722983220825e-08, R2 ;  /* 0x32a55e3407027823 */ /* 0x000fc80000000002 */
[----:B------:R-:W-:-:S04]  /*0130*/  FFMA R2, R3, 0.033907372504472732544, R2 ;  /* 0x3d0ae27503027823 */ /* 0x000fc80000000002 */
[----:B------:R-:W-:-:S04]  /*0140*/  FFMA R2, R7, 0.011302457191050052643, R2 ;  /* 0x3c392df107027823 */ /* 0x000fc80000000002 */
[----:B------:R-:W-:-:S04]  /*0150*/  FADD R3, R2, 1.439253687858581543 ;  /* 0x3fb8397702037421 */ /* 0x000fc80000000000 */
[----:B------:R-:W-:Y:S01]  /*0160*/  FMUL R7, R0, -R3 ;  /* 0x8000000300077220 */ /* 0x000fe20000400000 */
[----:B------:R-:W-:-:S03]  /*0170*/  FADD R9, R3, -1.439253687858581543 ;  /* 0xbfb8397703097421 */ /* 0x000fc60000000000 */
[----:B------:R-:W0:Y:S01]  /*0180*/  FRND R6, R7 ;  /* 0x0000000700067307 */ /* 0x000e220000201000 */
[----:B------:R-:W-:Y:S01]  /*0190*/  FADD R2, R2, -R9 ;  /* 0x8000000902027221 */ /* 0x000fe20000000000 */
[C---:B------:R-:W-:Y:S01]  /*01a0*/  FFMA R3, -R0.reuse, R3, -R7 ;  /* 0x0000000300037223 */ /* 0x040fe20000000907 */
[----:B------:R-:W-:Y:S02]  /*01b0*/  MOV R9, 0x391fcb8e ;  /* 0x391fcb8e00097802 */ /* 0x000fe40000000f00 */
[C---:B------:R-:W-:Y:S01]  /*01c0*/  FSETP.GT.AND P0, PT, |R7|.reuse, 152, PT ;  /* 0x431800000700780b */ /* 0x040fe20003f04200 */
[----:B------:R-:W-:Y:S02]  /*01d0*/  FFMA R3, -R0, R2, R3 ;  /* 0x0000000200037223 */ /* 0x000fe40000000103 */
[----:B------:R-:W1:Y:S01]  /*01e0*/  F2I.NTZ R8, R7 ;  /* 0x0000000700087305 */ /* 0x000e620000203100 */
[----:B0-----:R-:W-:Y:S01]  /*01f0*/  FADD R2, R7, -R6 ;  /* 0x8000000607027221 */ /* 0x001fe20000000000 */
[----:B------:R-:W-:-:S03]  /*0200*/  FSETP.GT.AND P1, PT, R6, RZ, PT ;  /* 0x000000ff0600720b */ /* 0x000fc60003f24000 */
[----:B------:R-:W-:-:S04]  /*0210*/  FADD R2, R2, R3 ;  /* 0x0000000302027221 */ /* 0x000fc80000000000 */
[----:B------:R-:W-:-:S04]  /*0220*/  FFMA R3, R2, R9, 0.0013391353422775864601 ;  /* 0x3aaf85ed02037423 */ /* 0x000fc80000000009 */
[----:B------:R-:W-:-:S04]  /*0230*/  FFMA R3, R2, R3, 0.0096188392490148544312 ;  /* 0x3c1d985602037423 */ /* 0x000fc80000000003 */
[----:B------:R-:W-:-:S04]  /*0240*/  FFMA R3, R2, R3, 0.055503588169813156128 ;  /* 0x3d6357bb02037423 */ /* 0x000fc80000000003 */
[C---:B------:R-:W-:Y:S01]  /*0250*/  FFMA R9, R2.reuse, R3, 0.24022644758224487305 ;  /* 0x3e75fdec02097423 */ /* 0x040fe20000000003 */
[----:B------:R-:W-:Y:S02]  /*0260*/  SEL R3, RZ, 0x83000000, P1 ;  /* 0x83000000ff037807 */ /* 0x000fe40000800000 */
[----:B------:R-:W-:Y:S01]  /*0270*/  FSETP.GEU.AND P1, PT, R7, RZ, PT ;  /* 0x000000ff0700720b */ /* 0x000fe20003f2e000 */
[----:B------:R-:W-:Y:S01]  /*0280*/  FFMA R9, R2, R9, 0.69314718246459960938 ;  /* 0x3f31721802097423 */ /* 0x000fe20000000009 */
[----:B-1----:R-:W-:Y:S01]  /*0290*/  LEA R8, R8, -R3, 0x17 ;  /* 0x8000000308087211 */ /* 0x002fe200078eb8ff */
[----:B------:R-:W-:Y:S02]  /*02a0*/  VIADD R6, R3, 0x7f000000 ;  /* 0x7f00000003067836 */ /* 0x000fe40000000000 */
[----:B------:R-:W-:Y:S01]  /*02b0*/  FFMA R9, R2, R9, 1 ;  /* 0x3f80000002097423 */ /* 0x000fe20000000009 */
[----:B------:R-:W-:-:S03]  /*02c0*/  FSEL R2, RZ, +INF , !P1 ;  /* 0x7f800000ff027808 */ /* 0x000fc60004800000 */
[----:B------:R-:W-:-:S04]  /*02d0*/  FMUL R9, R6, R9 ;  /* 0x0000000906097220 */ /* 0x000fc80000400000 */
[----:B------:R-:W-:Y:S01]  /*02e0*/  @!P0 FMUL R2, R8, R9 ;  /* 0x0000000908028220 */ /* 0x000fe20000400000 */
[----:B------:R-:W-:-:S07]  /*02f0*/  @P2 FADD R2, -R0, 2.7182817459106445312 ;  /* 0x402df85400022421 */ /* 0x000fce0000000100 */
.L_x_1:
[----:B------:R-:W-:Y:S05]  /*0300*/  BSYNC.RECONVERGENT B0 ;  /* 0x0000000000007941 */ /* 0x000fea0003800200 */
.L_x_0:
[----:B------:R-:W-:Y:S01]  /*0310*/  FADD R2, R2, 1 ;  /* 0x3f80000002027421 */ /* 0x000fe20000000000 */
[----:B------:R-:W-:Y:S03]  /*0320*/  BSSY.RECONVERGENT B0, `(.L_x_2) ;  /* 0x000000c000007945 */ /* 0x000fe60003800200 */
[----:B------:R-:W-:-:S05]  /*0330*/  VIADD R0, R2, 0x1800000 ;  /* 0x0180000002007836 */ /* 0x000fca0000000000 */
[----:B------:R-:W-:-:S04]  /*0340*/  LOP3.LUT R0, R0, 0x7f800000, RZ, 0xc0, !PT ;  /* 0x7f80000000007812 */ /* 0x000fc800078ec0ff */
[----:B------:R-:W-:-:S13]  /*0350*/  ISETP.GT.U32.AND P0, PT, R0, 0x1ffffff, PT ;  /* 0x01ffffff0000780c */ /* 0x000fda0003f04070 */
[----:B------:R-:W-:Y:S05]  /*0360*/  @P0 BRA `(.L_x_3) ;  /* 0x00000000000c0947 */ /* 0x000fea0003800000 */
[----:B------:R-:W-:-:S07]  /*0370*/  MOV R6, 0x390 ;  /* 0x0000039000067802 */ /* 0x000fce0000000f00 */
[----:B------:R-:W-:Y:S05]  /*0380*/  CALL.REL.NOINC `($__internal_0_$__cuda_sm20_rcp_rn_f32_slowpath) ;  /* 0x0000000000207944 */ /* 0x000fea0003c00000 */
[----:B------:R-:W-:Y:S05]  /*0390*/  BRA `(.L_x_4) ;  /* 0x0000000000107947 */ /* 0x000fea0003800000 */
.L_x_3:
[----:B------:R-:W0:Y:S02]  /*03a0*/  MUFU.RCP R3, R2 ;  /* 0x0000000200037308 */ /* 0x000e240000001000 */
[----:B0-----:R-:W-:-:S04]  /*03b0*/  FFMA R0, R2, R3, -1 ;  /* 0xbf80000002007423 */ /* 0x001fc80000000003 */
[----:B------:R-:W-:-:S04]  /*03c0*/  FADD.FTZ R0, -R0, -RZ ;  /* 0x800000ff00007221 */ /* 0x000fc80000010100 */
[----:B------:R-:W-:-:S07]  /*03d0*/  FFMA R3, R3, R0, R3 ;  /* 0x0000000003037223 */ /* 0x000fce0000000003 */
.L_x_4:
[----:B------:R-:W-:Y:S05]  /*03e0*/  BSYNC.RECONVERGENT B0 ;  /* 0x0000000000007941 */ /* 0x000fea0003800200 */
.L_x_2:
[----:B------:R-:W-:Y:S01]  /*03f0*/  STG.E desc[UR4][R4.64], R3 ;  /* 0x0000000304007986 */ /* 0x000fe2000c101904 */
[----:B------:R-:W-:Y:S05]  /*0400*/  EXIT ;  /* 0x000000000000794d */ /* 0x000fea0003800000 */
        .weak           $__internal_0_$__cuda_sm20_rcp_rn_f32_slowpath
        .type           $__internal_0_$__cuda_sm20_rcp_rn_f32_slowpath,@function
        .size           $__internal_0_$__cuda_sm20_rcp_rn_f32_slowpath,(.L_x_10 - $__internal_0_$__cuda_sm20_rcp_rn_f32_slowpath)
$__internal_0_$__cuda_sm20_rcp_rn_f32_slowpath:
[----:B------:R-:W-:Y:S01]  /*0410*/  SHF.L.U32 R0, R2, 0x1, RZ ;  /* 0x0000000102007819 */ /* 0x000fe200000006ff */
[----:B------:R-:W-:Y:S03]  /*0420*/  BSSY.RECONVERGENT B1, `(.L_x_5) ;  /* 0x0000031000017945 */ /* 0x000fe60003800200 */
[----:B------:R-:W-:Y:S01]  /*0430*/  SHF.R.U32.HI R9, RZ, 0x18, R0 ;  /* 0x00000018ff097819 */ /* 0x000fe20000011600 */
[----:B------:R-:W-:-:S03]  /*0440*/  IMAD.MOV.U32 R0, RZ, RZ, R2 ;  /* 0x000000ffff007224 */ /* 0x000fc600078e0002 */
[----:B------:R-:W-:-:S13]  /*0450*/  ISETP.NE.U32.AND P0, PT, R9, RZ, PT ;  /* 0x000000ff0900720c */ /* 0x000fda0003f05070 */
[----:B------:R-:W-:Y:S05]  /*0460*/  @P0 BRA `(.L_x_6) ;  /* 0x0000000000280947 */ /* 0x000fea0003800000 */
[----:B------:R-:W-:-:S04]  /*0470*/  SHF.L.U32 R2, R0, 0x1, RZ ;  /* 0x0000000100027819 */ /* 0x000fc800000006ff */
[----:B------:R-:W-:-:S13]  /*0480*/  ISETP.NE.AND P0, PT, R2, RZ, PT ;  /* 0x000000ff0200720c */ /* 0x000fda0003f05270 */
[----:B------:R-:W-:Y:S01]  /*0490*/  @P0 FFMA R7, R0, 1.84467440737095516160e+19, RZ ;  /* 0x5f80000000070823 */ /* 0x000fe200000000ff */
[----:B------:R-:W-:Y:S08]  /*04a0*/  @!P0 MUFU.RCP R3, R0 ;  /* 0x0000000000038308 */ /* 0x000ff00000001000 */
[----:B------:R-:W0:Y:S02]  /*04b0*/  @P0 MUFU.RCP R2, R7 ;  /* 0x0000000700020308 */ /* 0x000e240000001000 */
[----:B0-----:R-:W-:-:S04]  /*04c0*/  @P0 FFMA R8, R7, R2, -1 ;  /* 0xbf80000007080423 */ /* 0x001fc80000000002 */
[----:B------:R-:W-:-:S04]  /*04d0*/  @P0 FADD.FTZ R9, -R8, -RZ ;  /* 0x800000ff08090221 */ /* 0x000fc80000010100 */
[----:B------:R-:W-:-:S04]  /*04e0*/  @P0 FFMA R2, R2, R9, R2 ;  /* 0x0000000902020223 */ /* 0x000fc80000000002 */
[----:B------:R-:W-:Y:S01]  /*04f0*/  @P0 FFMA R3, R2, 1.84467440737095516160e+19, RZ ;  /* 0x5f80000002030823 */ /* 0x000fe200000000ff */
[----:B------:R-:W-:Y:S06]  /*0500*/  BRA `(.L_x_7) ;  /* 0x0000000000887947 */ /* 0x000fec0003800000 */
.L_x_6:
[----:B------:R-:W-:-:S05]  /*0510*/  VIADD R11, R9, 0xffffff03 ;  /* 0xffffff03090b7836 */ /* 0x000fca0000000000 */
[----:B------:R-:W-:-:S13]  /*0520*/  ISETP.GT.U32.AND P0, PT, R11, 0x1, PT ;  /* 0x000000010b00780c */ /* 0x000fda0003f04070 */
[----:B------:R-:W-:Y:S05]  /*0530*/  @P0 BRA `(.L_x_8) ;  /* 0x0000000000780947 */ /* 0x000fea0003800000 */
[----:B------:R-:W-:Y:S02]  /*0540*/  LOP3.LUT R2, R0, 0x7fffff, RZ, 0xc0, !PT ;  /* 0x007fffff00027812 */ /* 0x000fe400078ec0ff */
[----:B------:R-:W-:Y:S02]  /*0550*/  MOV R10, 0x3 ;  /* 0x00000003000a7802 */ /* 0x000fe40000000f00 */
[----:B------:R-:W-:Y:S02]  /*0560*/  LOP3.LUT R2, R2, 0x3f800000, RZ, 0xfc, !PT ;  /* 0x3f80000002027812 */ /* 0x000fe400078efcff */
[----:B------:R-:W-:Y:S02]  /*0570*/  SHF.L.U32 R10, R10, R11, RZ ;  /* 0x0000000b0a0a7219 */ /* 0x000fe400000006ff */
[----:B------:R-:W0:Y:S02]  /*0580*/  MUFU.RCP R3, R2 ;  /* 0x0000000200037308 */ /* 0x000e240000001000 */
[----:B0-----:R-:W-:-:S04]  /*0590*/  FFMA R7, R2, R3, -1 ;  /* 0xbf80000002077423 */ /* 0x001fc80000000003 */
[----:B------:R-:W-:-:S04]  /*05a0*/  FADD.FTZ R8, -R7, -RZ ;  /* 0x800000ff07087221 */ /* 0x000fc80000010100 */
[CCC-:B------:R-:W-:Y:S01]  /*05b0*/  FFMA.RM R7, R3.reuse, R8.reuse, R3.reuse ;  /* 0x0000000803077223 */ /* 0x1c0fe20000004003 */
[----:B------:R-:W-:-:S04]  /*05c0*/  FFMA.RP R8, R3, R8, R3 ;  /* 0x0000000803087223 */ /* 0x000fc80000008003 */
[C---:B------:R-:W-:Y:S02]  /*05d0*/  LOP3.LUT R3, R7.reuse, 0x7fffff, RZ, 0xc0, !PT ;  /* 0x007fffff07037812 */ /* 0x040fe400078ec0ff */
[----:B------:R-:W-:Y:S02]  /*05e0*/  FSETP.NEU.FTZ.AND P0, PT, R7, R8, PT ;  /* 0x000000080700720b */ /* 0x000fe40003f1d000 */
[----:B------:R-:W-:Y:S02]  /*05f0*/  LOP3.LUT R3, R3, 0x800000, RZ, 0xfc, !PT ;  /* 0x0080000003037812 */ /* 0x000fe400078efcff */
[----:B------:R-:W-:Y:S02]  /*0600*/  SEL R7, RZ, 0xffffffff, !P0 ;  /* 0xffffffffff077807 */ /* 0x000fe40004000000 */
[----:B------:R-:W-:-:S03]  /*0610*/  LOP3.LUT R10, R10, R3, RZ, 0xc0, !PT ;  /* 0x000000030a0a7212 */ /* 0x000fc600078ec0ff */
[----:B------:R-:W-:Y:S01]  /*0620*/  IMAD.MOV R2, RZ, RZ, -R7 ;  /* 0x000000ffff027224 */ /* 0x000fe200078e0a07 */
[----:B------:R-:W-:-:S04]  /*0630*/  SHF.R.U32.HI R10, RZ, R11, R10 ;  /* 0x0000000bff0a7219 */ /* 0x000fc8000001160a */
[----:B------:R-:W-:Y:S02]  /*0640*/  LOP3.LUT P1, RZ, R2, R11, R3, 0xf8, !PT ;  /* 0x0000000b02ff7212 */ /* 0x000fe4000782f803 */
[C---:B------:R-:W-:Y:S02]  /*0650*/  LOP3.LUT P0, RZ, R10.reuse, 0x1, RZ, 0xc0, !PT ;  /* 0x000000010aff7812 */ /* 0x040fe4000780c0ff */
[----:B------:R-:W-:-:S04]  /*0660*/  LOP3.LUT P2, RZ, R10, 0x2, RZ, 0xc0, !PT ;  /* 0x000000020aff7812 */ /* 0x000fc8000784c0ff */
[----:B------:R-:W-:Y:S02]  /*0670*/  PLOP3.LUT P0, PT, P0, P1, P2, 0xe0, 0x0 ;  /* 0x000000000000781c */ /* 0x000fe40000703c20 */
[----:B------:R-:W-:Y:S02]  /*0680*/  LOP3.LUT P1, RZ, R0, 0x7fffff, RZ, 0xc0, !PT ;  /* 0x007fffff00ff7812 */ /* 0x000fe4000782c0ff */
[----:B------:R-:W-:-:S04]  /*0690*/  SEL R2, RZ, 0x1, !P0 ;  /* 0x00000001ff027807 */ /* 0x000fc80004000000 */
[----:B------:R-:W-:-:S04]  /*06a0*/  IADD3 R2, PT, PT, -R2, RZ, RZ ;  /* 0x000000ff02027210 */ /* 0x000fc80007ffe1ff */
[----:B------:R-:W-:Y:S02]  /*06b0*/  ISETP.GE.AND P0, PT, R2, RZ, PT ;  /* 0x000000ff0200720c */ /* 0x000fe40003f06270 */
[----:B------:R-:W-:-:S04]  /*06c0*/  IADD3 R2, PT, PT, R9, -0xfc, RZ ;  /* 0xffffff0409027810 */ /* 0x000fc80007ffe0ff */
[----:B------:R-:W-:-:S07]  /*06d0*/  SHF.R.U32.HI R3, RZ, R2, R3 ;  /* 0x00000002ff037219 */ /* 0x000fce0000011603 */
[----:B------:R-:W-:-:S05]  /*06e0*/  @!P0 VIADD R3, R3, 0x1 ;  /* 0x0000000103038836 */ /* 0x000fca0000000000 */
[----:B------:R-:W-:-:S04]  /*06f0*/  @!P1 SHF.L.U32 R3, R3, 0x1, RZ ;  /* 0x0000000103039819 */ /* 0x000fc800000006ff */
[----:B------:R-:W-:Y:S01]  /*0700*/  LOP3.LUT R3, R3, 0x80000000, R0, 0xf8, !PT ;  /* 0x8000000003037812 */ /* 0x000fe200078ef800 */
[----:B------:R-:W-:Y:S06]  /*0710*/  BRA `(.L_x_7) ;  /* 0x0000000000047947 */ /* 0x000fec0003800000 */
.L_x_8:
[----:B------:R0:W1:Y:S02]  /*0720*/  MUFU.RCP R3, R0 ;  /* 0x0000000000037308 */ /* 0x0000640000001000 */
.L_x_7:
[----:B------:R-:W-:Y:S05]  /*0730*/  BSYNC.RECONVERGENT B1 ;  /* 0x0000000000017941 */ /* 0x000fea0003800200 */
.L_x_5:
[----:B------:R-:W-:-:S04]  /*0740*/  HFMA2 R7, -RZ, RZ, 0, 0 ;  /* 0x00000000ff077431 */ /* 0x000fc800000001ff */
[----:B01----:R-:W-:Y:S05]  /*0750*/  RET.REL.NODEC R6 `(sigmoid32) ;  /* 0xfffffff806287950 */ /* 0x003fea0003c3ffff */
.L_x_9:
[----:B------:R-:W-:-:S00]  /*0760*/  BRA `(.L_x_9) ;  /* 0xfffffffc00fc7947 */ /* 0x000fc0000383ffff */
[----:B------:R-:W-:-:S00]  /*0770*/  NOP ;  /* 0x0000000000007918 */ /* 0x000fc00000000000 */
        /* <DEDUP_REMOVED lines=8> */
.L_x_10:


//--------------------- .nv.shared.reserved.0     --------------------------
	.section	.nv.shared.reserved.0,"aw",@nobits
	.weak		__nv_reservedSMEM_offset_0_alias
	.size		__nv_reservedSMEM_offset_0_alias, 0, 64
	.other		__nv_reservedSMEM_offset_0_alias,@"STO_CUDA_RESERVED_SHARED STV_DEFAULT"
__nv_reservedSMEM_offset_0_alias:
	.zero		0
	.zero		64


//--------------------- .nv.constant0.sigmoid32   --------------------------
	.section	.nv.constant0.sigmoid32,"a",@progbits
	.sectionflags	@""
	.align	4
.nv.constant0.sigmoid32:
	.zero		908


//--------------------- SYMBOLS --------------------------

	.type		.nv.reservedSmem.offset0,@object
	.size		.nv.reservedSmem.offset0,0x4
